	.headerflags	@"EF_CUDA_TEXMODE_UNIFIED EF_CUDA_64BIT_ADDRESS EF_CUDA_ACCELERATORS EF_CUDA_SM90 EF_CUDA_VIRTUAL_SM(EF_CUDA_SM90)"
	.elftype	@"ET_EXEC"


//--------------------- .nv.info                  --------------------------
	.section	.nv.info,"",@"SHT_CUDA_INFO"
	.align	4


	//----- nvinfo : EIATTR_REGCOUNT
	.align		4
        /*0000*/ 	.byte	0x04, 0x2f
        /*0002*/ 	.short	(.L_1 - .L_0)
	.align		4
.L_0:
        /*0004*/ 	.word	index@(triton_per_fused_mean_69)
        /*0008*/ 	.word	0x00000011


	//----- nvinfo : EIATTR_MIN_STACK_SIZE
	.align		4
.L_1:
        /*000c*/ 	.byte	0x04, 0x12
        /*000e*/ 	.short	(.L_3 - .L_2)
	.align		4
.L_2:
        /*0010*/ 	.word	index@(triton_per_fused_mean_69)
        /*0014*/ 	.word	0x00000000


	//----- nvinfo : EIATTR_FRAME_SIZE
	.align		4
.L_3:
        /*0018*/ 	.byte	0x04, 0x11
        /*001a*/ 	.short	(.L_5 - .L_4)
	.align		4
.L_4:
        /*001c*/ 	.word	index@(triton_per_fused_mean_69)
        /*0020*/ 	.word	0x00000000


	//----- nvinfo : EIATTR_MIN_STACK_SIZE
	.align		4
.L_5:
        /*0024*/ 	.byte	0x04, 0x12
        /*0026*/ 	.short	(.L_7 - .L_6)
	.align		4
.L_6:
        /*0028*/ 	.word	index@(triton_per_fused_mean_69)
        /*002c*/ 	.word	0x00000000
.L_7:


//--------------------- .nv.info.triton_per_fused_mean_69 --------------------------
	.section	.nv.info.triton_per_fused_mean_69,"",@"SHT_CUDA_INFO"
	.sectionflags	@""
	.align	4


	//----- nvinfo : EIATTR_CUDA_API_VERSION
	.align		4
        /*0000*/ 	.byte	0x04, 0x37
        /*0002*/ 	.short	(.L_9 - .L_8)
.L_8:
        /*0004*/ 	.word	0x0000007c


	//----- nvinfo : EIATTR_KPARAM_INFO
	.align		4
.L_9:
        /*0008*/ 	.byte	0x04, 0x17
        /*000a*/ 	.short	(.L_11 - .L_10)
.L_10:
        /*000c*/ 	.word	0x00000000
        /*0010*/ 	.short	0x0003
        /*0012*/ 	.short	0x0014
        /*0014*/ 	.byte	0x00, 0xf0, 0x11, 0x00


	//----- nvinfo : EIATTR_KPARAM_INFO
	.align		4
.L_11:
        /*0018*/ 	.byte	0x04, 0x17
        /*001a*/ 	.short	(.L_13 - .L_12)
.L_12:
        /*001c*/ 	.word	0x00000000
        /*0020*/ 	.short	0x0002
        /*0022*/ 	.short	0x0010
        /*0024*/ 	.byte	0x00, 0xf0, 0x11, 0x00


	//----- nvinfo : EIATTR_KPARAM_INFO
	.align		4
.L_13:
        /*0028*/ 	.byte	0x04, 0x17
        /*002a*/ 	.short	(.L_15 - .L_14)
.L_14:
        /*002c*/ 	.word	0x00000000
        /*0030*/ 	.short	0x0001
        /*0032*/ 	.short	0x0008
        /*0034*/ 	.byte	0x00, 0xf4, 0x21, 0x00


	//----- nvinfo : EIATTR_KPARAM_INFO
	.align		4
.L_15:
        /*0038*/ 	.byte	0x04, 0x17
        /*003a*/ 	.short	(.L_17 - .L_16)
.L_16:
        /*003c*/ 	.word	0x00000000
        /*0040*/ 	.short	0x0000
        /*0042*/ 	.short	0x0000
        /*0044*/ 	.byte	0x00, 0xf4, 0x21, 0x00


	//----- nvinfo : EIATTR_SPARSE_MMA_MASK
	.align		4
.L_17:
        /*0048*/ 	.byte	0x03, 0x50
        /*004a*/ 	.short	0x0000


	//----- nvinfo : EIATTR_MAXREG_COUNT
	.align		4
        /*004c*/ 	.byte	0x03, 0x1b
        /*004e*/ 	.short	0x00ff


	//----- nvinfo : EIATTR_COOP_GROUP_MASK_REGIDS
	.align		4
        /*0050*/ 	.byte	0x04, 0x29
        /*0052*/ 	.short	(.L_19 - .L_18)


	//   ....[0]....
.L_18:
        /*0054*/ 	.word	0xffffffff


	//   ....[1]....
        /*0058*/ 	.word	0xffffffff


	//   ....[2]....
        /*005c*/ 	.word	0xffffffff


	//   ....[3]....
        /*0060*/ 	.word	0xffffffff


	//   ....[4]....
        /*0064*/ 	.word	0xffffffff


	//   ....[5]....
        /*0068*/ 	.word	0xffffffff


	//   ....[6]....
        /*006c*/ 	.word	0xffffffff


	//----- nvinfo : EIATTR_COOP_GROUP_INSTR_OFFSETS
	.align		4
.L_19:
        /*0070*/ 	.byte	0x04, 0x28
        /*0072*/ 	.short	(.L_21 - .L_20)


	//   ....[0]....
.L_20:
        /*0074*/ 	.word	0x000001f0


	//   ....[1]....
        /*0078*/ 	.word	0x00000200


	//   ....[2]....
        /*007c*/ 	.word	0x00000240


	//   ....[3]....
        /*0080*/ 	.word	0x00000270


	//   ....[4]....
        /*0084*/ 	.word	0x000002c0


	//   ....[5]....
        /*0088*/ 	.word	0x000002f0


	//   ....[6]....
        /*008c*/ 	.word	0x000003f0


	//----- nvinfo : EIATTR_EXIT_INSTR_OFFSETS
	.align		4
.L_21:
        /*0090*/ 	.byte	0x04, 0x1c
        /*0092*/ 	.short	(.L_23 - .L_22)


	//   ....[0]....
.L_22:
        /*0094*/ 	.word	0x000004e0


	//   ....[1]....
        /*0098*/ 	.word	0x00000510


	//----- nvinfo : EIATTR_REQNTID
	.align		4
.L_23:
        /*009c*/ 	.byte	0x04, 0x10
        /*009e*/ 	.short	(.L_25 - .L_24)
.L_24:
        /*00a0*/ 	.word	0x00000040
        /*00a4*/ 	.word	0x00000001
        /*00a8*/ 	.word	0x00000001


	//----- nvinfo : EIATTR_CBANK_PARAM_SIZE
	.align		4
.L_25:
        /*00ac*/ 	.byte	0x03, 0x19
        /*00ae*/ 	.short	0x0018


	//----- nvinfo : EIATTR_PARAM_CBANK
	.align		4
        /*00b0*/ 	.byte	0x04, 0x0a
        /*00b2*/ 	.short	(.L_27 - .L_26)
	.align		4
.L_26:
        /*00b4*/ 	.word	index@(.nv.constant0.triton_per_fused_mean_69)
        /*00b8*/ 	.short	0x0210
        /*00ba*/ 	.short	0x0018


	//----- nvinfo : EIATTR_SW_WAR
	.align		4
.L_27:
        /*00bc*/ 	.byte	0x04, 0x36
        /*00be*/ 	.short	(.L_29 - .L_28)
.L_28:
        /*00c0*/ 	.word	0x00000008
.L_29:


//--------------------- .nv.callgraph             --------------------------
	.section	.nv.callgraph,"",@"SHT_CUDA_CALLGRAPH"
	.align	4
	.sectionentsize	8
	.align		4
        /*0000*/ 	.word	0x00000000
	.align		4
        /*0004*/ 	.word	0xffffffff
	.align		4
        /*0008*/ 	.word	0x00000000
	.align		4
        /*000c*/ 	.word	0xfffffffe
	.align		4
        /*0010*/ 	.word	0x00000000
	.align		4
        /*0014*/ 	.word	0xfffffffd
	.align		4
        /*0018*/ 	.word	0x00000000
	.align		4
        /*001c*/ 	.word	0xfffffffc


//--------------------- .text.triton_per_fused_mean_69 --------------------------
	.section	.text.triton_per_fused_mean_69,"ax",@progbits
	.sectionflags	@"SHF_BARRIERS=1"
	.align	128
        .global         triton_per_fused_mean_69
        .type           triton_per_fused_mean_69,@function
        .size           triton_per_fused_mean_69,(.L_x_1 - triton_per_fused_mean_69)
        .other          triton_per_fused_mean_69,@"STO_CUDA_ENTRY STV_DEFAULT"
triton_per_fused_mean_69:
.text.triton_per_fused_mean_69:
[----:B------:R-:W0:Y:S02]  /*0000*/  LDC R1, c[0x0][0x28] ;  /* 0x00000a00ff017b82 */ /* 0x000e240000000800 */
[----:B------:R-:W1:Y:S01]  /*0010*/  S2R R0, SR_TID.X ;  /* 0x0000000000007919 */ /* 0x000e620000002100 */
[----:B------:R-:W-:Y:S01]  /*0020*/  IMAD.MOV.U32 R8, RZ, RZ, RZ ;  /* 0x000000ffff087224 */ /* 0x000fe200078e00ff */
[----:B------:R-:W2:Y:S01]  /*0030*/  LDC.64 R6, c[0x0][0x218] ;  /* 0x00008600ff067b82 */ /* 0x000ea20000000a00 */
[----:B------:R-:W-:Y:S01]  /*0040*/  ULDC.64 UR6, c[0x0][0x208] ;  /* 0x0000820000067ab9 */ /* 0x000fe20000000a00 */
[----:B------:R-:W3:Y:S01]  /*0050*/  S2R R3, SR_CTAID.X ;  /* 0x0000000000037919 */ /* 0x000ee20000002500 */
[----:B-1----:R-:W-:Y:S01]  /*0060*/  IMAD.SHL.U32 R2, R0, 0x2, RZ ;  /* 0x0000000200027824 */ /* 0x002fe200078e00ff */
[----:B------:R-:W-:Y:S01]  /*0070*/  SHF.R.U32.HI R10, RZ, 0x2, R0 ;  /* 0x00000002ff0a7819 */ /* 0x000fe20000011600 */
[----:B---3--:R-:W-:-:S03]  /*0080*/  IMAD.SHL.U32 R3, R3, 0x8, RZ ;  /* 0x0000000803037824 */ /* 0x008fc600078e00ff */
[----:B------:R-:W-:-:S04]  /*0090*/  LOP3.LUT R2, R2, 0x6, RZ, 0xc0, !PT ;  /* 0x0000000602027812 */ /* 0x000fc800078ec0ff */
[----:B------:R-:W-:-:S04]  /*00a0*/  LOP3.LUT R9, R3, R2, RZ, 0xfc, !PT ;  /* 0x0000000203097212 */ /* 0x000fc800078efcff */
[C---:B------:R-:W-:Y:S01]  /*00b0*/  ISETP.GE.AND P0, PT, R9.reuse, 0xaf8, PT ;  /* 0x00000af80900780c */ /* 0x040fe20003f06270 */
[----:B------:R-:W-:-:S05]  /*00c0*/  IMAD.HI R5, R9, -0x4549a9ef, R8 ;  /* 0xbab6561109057827 */ /* 0x000fca00078e0208 */
[----:B------:R-:W-:-:S04]  /*00d0*/  SHF.R.U32.HI R8, RZ, 0x1f, R5 ;  /* 0x0000001fff087819 */ /* 0x000fc80000011605 */
[----:B------:R-:W-:Y:S02]  /*00e0*/  LEA.HI.SX32 R8, R5, R8, 0x17 ;  /* 0x0000000805087211 */ /* 0x000fe400078fbaff */
[----:B------:R-:W-:-:S03]  /*00f0*/  SGXT.U32 R5, R10, 0x4 ;  /* 0x000000040a05781a */ /* 0x000fc60000000000 */
[----:B------:R-:W-:-:S04]  /*0100*/  IMAD R10, R8, -0x2be, R9 ;  /* 0xfffffd42080a7824 */ /* 0x000fc800078e0209 */
[----:B------:R-:W-:-:S04]  /*0110*/  IMAD R5, R5, 0x2be, R10 ;  /* 0x000002be05057824 */ /* 0x000fc800078e020a */
[----:B------:R-:W-:Y:S01]  /*0120*/  IMAD R5, R8, 0x2be0, R5 ;  /* 0x00002be008057824 */ /* 0x000fe200078e0205 */
[----:B------:R-:W-:-:S03]  /*0130*/  CS2R R8, SRZ ;  /* 0x0000000000087805 */ /* 0x000fc6000001ff00 */
[----:B--2---:R-:W-:-:S05]  /*0140*/  IMAD.WIDE R6, R5, 0x4, R6 ;  /* 0x0000000405067825 */ /* 0x004fca00078e0206 */
[----:B------:R-:W2:Y:S01]  /*0150*/  @!P0 LDG.E.64 R8, desc[UR6][R6.64] ;  /* 0x0000000606088981 */ /* 0x000ea2000c1e1b00 */
[----:B------:R-:W1:Y:S01]  /*0160*/  S2UR UR5, SR_CgaCtaId ;  /* 0x00000000000579c3 */ /* 0x000e620000008800 */
[----:B------:R-:W-:Y:S01]  /*0170*/  UMOV UR4, 0x400 ;  /* 0x0000040000047882 */ /* 0x000fe20000000000 */
[----:B------:R-:W-:Y:S02]  /*0180*/  ISETP.GE.AND P1, PT, R0, 0x10, PT ;  /* 0x000000100000780c */ /* 0x000fe40003f26270 */
[----:B------:R-:W-:Y:S01]  /*0190*/  LOP3.LUT R3, R3, 0x7, R0, 0xf8, !PT ;  /* 0x0000000703037812 */ /* 0x000fe200078ef800 */
[----:B-1----:R-:W-:Y:S01]  /*01a0*/  UPRMT UR4, UR5, 0x654, UR4 ;  /* 0x0000065405047896 */ /* 0x002fe20008000004 */
[----:B--2---:R-:W-:Y:S02]  /*01b0*/  SEL R8, R8, RZ, !P0 ;  /* 0x000000ff08087207 */ /* 0x004fe40004000000 */
[----:B------:R-:W-:Y:S02]  /*01c0*/  SEL R9, R9, RZ, !P0 ;  /* 0x000000ff09097207 */ /* 0x000fe40004000000 */
[----:B------:R-:W-:-:S02]  /*01d0*/  FSEL R8, R8, RZ, !P0 ;  /* 0x000000ff08087208 */ /* 0x000fc40004000000 */
[----:B------:R-:W-:-:S03]  /*01e0*/  FSEL R9, R9, RZ, !P0 ;  /* 0x000000ff09097208 */ /* 0x000fc60004000000 */
[----:B------:R-:W1:Y:S04]  /*01f0*/  SHFL.BFLY PT, R5, R8, 0x10, 0x1f ;  /* 0x0e001f0008057f89 */ /* 0x000e6800000e0000 */
[----:B------:R-:W2:Y:S01]  /*0200*/  SHFL.BFLY PT, R12, R9, 0x10, 0x1f ;  /* 0x0e001f00090c7f89 */ /* 0x000ea200000e0000 */
[----:B-1----:R-:W-:Y:S01]  /*0210*/  FADD R10, R8, R5 ;  /* 0x00000005080a7221 */ /* 0x002fe20000000000 */
[----:B------:R-:W-:Y:S01]  /*0220*/  SHF.R.U32.HI R8, RZ, 0x3, R0 ;  /* 0x00000003ff087819 */ /* 0x000fe20000011600 */
[----:B--2---:R-:W-:-:S03]  /*0230*/  FADD R12, R9, R12 ;  /* 0x0000000c090c7221 */ /* 0x004fc60000000000 */
[----:B------:R-:W1:Y:S01]  /*0240*/  SHFL.BFLY PT, R5, R10, 0x8, 0x1f ;  /* 0x0d001f000a057f89 */ /* 0x000e6200000e0000 */
[----:B------:R-:W-:Y:S01]  /*0250*/  LOP3.LUT R9, R8, 0x4, RZ, 0xc0, !PT ;  /* 0x0000000408097812 */ /* 0x000fe200078ec0ff */
[----:B------:R-:W-:Y:S02]  /*0260*/  IMAD.SHL.U32 R8, R2, 0x8, RZ ;  /* 0x0000000802087824 */ /* 0x000fe400078e00ff */
[----:B------:R-:W2:Y:S01]  /*0270*/  SHFL.BFLY PT, R11, R12, 0x8, 0x1f ;  /* 0x0d001f000c0b7f89 */ /* 0x000ea200000e0000 */
[----:B-1----:R-:W-:Y:S01]  /*0280*/  FADD R6, R10, R5 ;  /* 0x000000050a067221 */ /* 0x002fe20000000000 */
[C---:B------:R-:W-:Y:S02]  /*0290*/  LOP3.LUT R5, R0.reuse, 0x1f, RZ, 0xc0, !PT ;  /* 0x0000001f00057812 */ /* 0x040fe400078ec0ff */
[----:B------:R-:W-:Y:S01]  /*02a0*/  LOP3.LUT R10, R0, 0x1, RZ, 0xc0, !PT ;  /* 0x00000001000a7812 */ /* 0x000fe200078ec0ff */
[----:B--2---:R-:W-:Y:S01]  /*02b0*/  FADD R11, R12, R11 ;  /* 0x0000000b0c0b7221 */ /* 0x004fe20000000000 */
[----:B------:R-:W1:Y:S01]  /*02c0*/  SHFL.BFLY PT, R7, R6, 0x4, 0x1f ;  /* 0x0c801f0006077f89 */ /* 0x000e6200000e0000 */
[----:B------:R-:W-:-:S02]  /*02d0*/  ISETP.GE.U32.AND P0, PT, R5, 0x4, PT ;  /* 0x000000040500780c */ /* 0x000fc40003f06070 */
[----:B------:R-:W-:Y:S01]  /*02e0*/  LOP3.LUT R5, R8, R9, RZ, 0xfc, !PT ;  /* 0x0000000908057212 */ /* 0x000fe200078efcff */
[----:B------:R-:W2:Y:S01]  /*02f0*/  SHFL.BFLY PT, R14, R11, 0x4, 0x1f ;  /* 0x0c801f000b0e7f89 */ /* 0x000ea200000e0000 */
[----:B-1----:R-:W-:Y:S01]  /*0300*/  FADD R12, R6, R7 ;  /* 0x00000007060c7221 */ /* 0x002fe20000000000 */
[----:B------:R-:W-:Y:S01]  /*0310*/  LEA R6, R0, UR4, 0x2 ;  /* 0x0000000400067c11 */ /* 0x000fe2000f8e10ff */
[----:B--2---:R-:W-:-:S07]  /*0320*/  FADD R14, R11, R14 ;  /* 0x0000000e0b0e7221 */ /* 0x004fce0000000000 */
[----:B------:R-:W-:Y:S01]  /*0330*/  @!P0 STS [R5+UR4], R12 ;  /* 0x0000000c05008988 */ /* 0x000fe20008000804 */
[----:B------:R-:W-:-:S03]  /*0340*/  VIADD R11, R8, UR4 ;  /* 0x00000004080b7c36 */ /* 0x000fc60008000000 */
[----:B------:R1:W-:Y:S01]  /*0350*/  @!P0 STS [R5+UR4+0x8], R14 ;  /* 0x0000080e05008988 */ /* 0x0003e20008000804 */
[----:B------:R-:W-:Y:S01]  /*0360*/  BAR.SYNC.DEFER_BLOCKING 0x0 ;  /* 0x0000000000007b1d */ /* 0x000fe20000010000 */
[----:B------:R-:W-:Y:S01]  /*0370*/  ISETP.NE.U32.AND P0, PT, R10, 0x1, PT ;  /* 0x000000010a00780c */ /* 0x000fe20003f05070 */
[----:B------:R-:W-:Y:S01]  /*0380*/  IMAD R11, R2, -0x4, R11 ;  /* 0xfffffffc020b7824 */ /* 0x000fe200078e020b */
[----:B------:R-:W-:Y:S02]  /*0390*/  SHF.R.U32.HI R2, RZ, 0x3, R0 ;  /* 0x00000003ff027819 */ /* 0x000fe40000011600 */
[C---:B------:R-:W-:Y:S02]  /*03a0*/  ISETP.LT.AND P0, PT, R0.reuse, 0x10, P0 ;  /* 0x000000100000780c */ /* 0x040fe40000701270 */
[----:B-1----:R-:W-:Y:S02]  /*03b0*/  LOP3.LUT R5, R0, 0x7, RZ, 0xc0, !PT ;  /* 0x0000000700057812 */ /* 0x002fe400078ec0ff */
[----:B------:R-:W-:-:S02]  /*03c0*/  SGXT.U32 R2, R2, 0x2 ;  /* 0x000000020202781a */ /* 0x000fc40000000000 */
[----:B------:R-:W-:Y:S01]  /*03d0*/  LEA R10, R5, UR4, 0x2 ;  /* 0x00000004050a7c11 */ /* 0x000fe2000f8e10ff */
[----:B------:R-:W1:Y:S04]  /*03e0*/  @!P1 LDS R4, [R6] ;  /* 0x0000000006049984 */ /* 0x000e680000000800 */
[----:B-1----:R-:W1:Y:S02]  /*03f0*/  SHFL.BFLY PT, R7, R4, 0x1, 0x1f ;  /* 0x0c201f0004077f89 */ /* 0x002e6400000e0000 */
[----:B-1----:R-:W-:Y:S02]  /*0400*/  FADD R7, R4, R7 ;  /* 0x0000000704077221 */ /* 0x002fe40000000000 */
[----:B------:R-:W1:Y:S03]  /*0410*/  LDC.64 R4, c[0x0][0x210] ;  /* 0x00008400ff047b82 */ /* 0x000e660000000a00 */
[----:B------:R-:W-:Y:S05]  /*0420*/  @P0 STS [R6], R7 ;  /* 0x0000000706000388 */ /* 0x000fea0000000800 */
[----:B------:R-:W-:Y:S01]  /*0430*/  BAR.SYNC.DEFER_BLOCKING 0x0 ;  /* 0x0000000000007b1d */ /* 0x000fe20000010000 */
[----:B------:R-:W-:-:S04]  /*0440*/  LOP3.LUT P0, RZ, R9, R2, RZ, 0xfc, !PT ;  /* 0x0000000209ff7212 */ /* 0x000fc8000780fcff */
[C---:B------:R-:W-:Y:S01]  /*0450*/  ISETP.LT.AND P0, PT, R3.reuse, 0xaf8, !P0 ;  /* 0x00000af80300780c */ /* 0x040fe20004701270 */
[----:B-1----:R-:W-:Y:S01]  /*0460*/  IMAD.WIDE R2, R3, 0x4, R4 ;  /* 0x0000000403027825 */ /* 0x002fe200078e0204 */
[----:B------:R-:W-:Y:S04]  /*0470*/  LDS R12, [R8+UR4] ;  /* 0x00000004080c7984 */ /* 0x000fe80008000800 */
[----:B------:R-:W1:Y:S01]  /*0480*/  LDS R13, [R8+UR4+0x8] ;  /* 0x00000804080d7984 */ /* 0x000e620008000800 */
[----:B------:R-:W-:Y:S06]  /*0490*/  BAR.SYNC.DEFER_BLOCKING 0x0 ;  /* 0x0000000000007b1d */ /* 0x000fec0000010000 */
[----:B-1----:R1:W-:Y:S02]  /*04a0*/  STS.64 [R11], R12 ;  /* 0x0000000c0b007388 */ /* 0x0023e40000000a00 */
[----:B------:R-:W-:Y:S06]  /*04b0*/  BAR.SYNC.DEFER_BLOCKING 0x0 ;  /* 0x0000000000007b1d */ /* 0x000fec0000010000 */
[----:B------:R-:W2:Y:S02]  /*04c0*/  LDS R10, [R10] ;  /* 0x000000000a0a7984 */ /* 0x000ea40000000800 */
[----:B------:R-:W-:Y:S06]  /*04d0*/  BAR.SYNC.DEFER_BLOCKING 0x0 ;  /* 0x0000000000007b1d */ /* 0x000fec0000010000 */
[----:B-1----:R-:W-:Y:S05]  /*04e0*/  @!P0 EXIT ;  /* 0x000000000000894d */ /* 0x002fea0003800000 */
[----:B--2---:R-:W-:-:S05]  /*04f0*/  FMUL R5, R10, 0.0625 ;  /* 0x3d8000000a057820 */ /* 0x004fca0000400000 */
[----:B------:R-:W-:Y:S01]  /*0500*/  STG.E desc[UR6][R2.64], R5 ;  /* 0x0000000502007986 */ /* 0x000fe2000c101906 */
[----:B------:R-:W-:Y:S05]  /*0510*/  EXIT ;  /* 0x000000000000794d */ /* 0x000fea0003800000 */
.L_x_0:
[----:B------:R-:W-:-:S00]  /*0520*/  BRA `(.L_x_0) ;  /* 0xfffffffc00fc7947 */ /* 0x000fc0000383ffff */
[----:B------:R-:W-:-:S00]  /*0530*/  NOP ;  /* 0x0000000000007918 */ /* 0x000fc00000000000 */
        /* <DEDUP_REMOVED lines=12> */
.L_x_1:


//--------------------- .nv.shared.triton_per_fused_mean_69 --------------------------
	.section	.nv.shared.triton_per_fused_mean_69,"aw",@nobits
	.sectionflags	@""
	.align	16
	.zero		1024


//--------------------- .nv.constant0.triton_per_fused_mean_69 --------------------------
	.section	.nv.constant0.triton_per_fused_mean_69,"a",@progbits
	.sectionflags	@""
	.align	4
.nv.constant0.triton_per_fused_mean_69:
	.zero		552
